	.headerflags	@"EF_CUDA_TEXMODE_UNIFIED EF_CUDA_64BIT_ADDRESS EF_CUDA_ACCELERATORS EF_CUDA_SM90 EF_CUDA_VIRTUAL_SM(EF_CUDA_SM90)"
	.elftype	@"ET_EXEC"


//--------------------- .nv.info                  --------------------------
	.section	.nv.info,"",@"SHT_CUDA_INFO"
	.align	4


	//----- nvinfo : EIATTR_REGCOUNT
	.align		4
        /*0000*/ 	.byte	0x04, 0x2f
        /*0002*/ 	.short	(.L_3 - .L_2)
	.align		4
.L_2:
        /*0004*/ 	.word	index@(triton_poi_fused_add_div_sqrt_18)
        /*0008*/ 	.word	0x0000001c


	//----- nvinfo : EIATTR_MIN_STACK_SIZE
	.align		4
.L_3:
        /*000c*/ 	.byte	0x04, 0x12
        /*000e*/ 	.short	(.L_5 - .L_4)
	.align		4
.L_4:
        /*0010*/ 	.word	index@(triton_poi_fused_add_div_sqrt_18)
        /*0014*/ 	.word	0x00000000


	//----- nvinfo : EIATTR_FRAME_SIZE
	.align		4
.L_5:
        /*0018*/ 	.byte	0x04, 0x11
        /*001a*/ 	.short	(.L_7 - .L_6)
	.align		4
.L_6:
        /*001c*/ 	.word	index@(triton_poi_fused_add_div_sqrt_18)
        /*0020*/ 	.word	0x00000000


	//----- nvinfo : EIATTR_MIN_STACK_SIZE
	.align		4
.L_7:
        /*0024*/ 	.byte	0x04, 0x12
        /*0026*/ 	.short	(.L_9 - .L_8)
	.align		4
.L_8:
        /*0028*/ 	.word	index@(triton_poi_fused_add_div_sqrt_18)
        /*002c*/ 	.word	0x00000000
.L_9:


//--------------------- .nv.info.triton_poi_fused_add_div_sqrt_18 --------------------------
	.section	.nv.info.triton_poi_fused_add_div_sqrt_18,"",@"SHT_CUDA_INFO"
	.sectionflags	@""
	.align	4


	//----- nvinfo : EIATTR_CUDA_API_VERSION
	.align		4
        /*0000*/ 	.byte	0x04, 0x37
        /*0002*/ 	.short	(.L_11 - .L_10)
.L_10:
        /*0004*/ 	.word	0x0000007c


	//----- nvinfo : EIATTR_KPARAM_INFO
	.align		4
.L_11:
        /*0008*/ 	.byte	0x04, 0x17
        /*000a*/ 	.short	(.L_13 - .L_12)
.L_12:
        /*000c*/ 	.word	0x00000000
        /*0010*/ 	.short	0x0004
        /*0012*/ 	.short	0x001c
        /*0014*/ 	.byte	0x00, 0xf0, 0x11, 0x00


	//----- nvinfo : EIATTR_KPARAM_INFO
	.align		4
.L_13:
        /*0018*/ 	.byte	0x04, 0x17
        /*001a*/ 	.short	(.L_15 - .L_14)
.L_14:
        /*001c*/ 	.word	0x00000000
        /*0020*/ 	.short	0x0003
        /*0022*/ 	.short	0x0018
        /*0024*/ 	.byte	0x00, 0xf0, 0x11, 0x00


	//----- nvinfo : EIATTR_KPARAM_INFO
	.align		4
.L_15:
        /*0028*/ 	.byte	0x04, 0x17
        /*002a*/ 	.short	(.L_17 - .L_16)
.L_16:
        /*002c*/ 	.word	0x00000000
        /*0030*/ 	.short	0x0002
        /*0032*/ 	.short	0x0010
        /*0034*/ 	.byte	0x00, 0xf4, 0x21, 0x00


	//----- nvinfo : EIATTR_KPARAM_INFO
	.align		4
.L_17:
        /*0038*/ 	.byte	0x04, 0x17
        /*003a*/ 	.short	(.L_19 - .L_18)
.L_18:
        /*003c*/ 	.word	0x00000000
        /*0040*/ 	.short	0x0001
        /*0042*/ 	.short	0x0008
        /*0044*/ 	.byte	0x00, 0xf4, 0x21, 0x00


	//----- nvinfo : EIATTR_KPARAM_INFO
	.align		4
.L_19:
        /*0048*/ 	.byte	0x04, 0x17
        /*004a*/ 	.short	(.L_21 - .L_20)
.L_20:
        /*004c*/ 	.word	0x00000000
        /*0050*/ 	.short	0x0000
        /*0052*/ 	.short	0x0000
        /*0054*/ 	.byte	0x00, 0xf4, 0x21, 0x00


	//----- nvinfo : EIATTR_SPARSE_MMA_MASK
	.align		4
.L_21:
        /*0058*/ 	.byte	0x03, 0x50
        /*005a*/ 	.short	0x0000


	//----- nvinfo : EIATTR_MAXREG_COUNT
	.align		4
        /*005c*/ 	.byte	0x03, 0x1b
        /*005e*/ 	.short	0x00ff


	//----- nvinfo : EIATTR_EXIT_INSTR_OFFSETS
	.align		4
        /*0060*/ 	.byte	0x04, 0x1c
        /*0062*/ 	.short	(.L_23 - .L_22)


	//   ....[0]....
.L_22:
        /*0064*/ 	.word	0x000009c0


	//   ....[1]....
        /*0068*/ 	.word	0x000009e0


	//----- nvinfo : EIATTR_REQNTID
	.align		4
.L_23:
        /*006c*/ 	.byte	0x04, 0x10
        /*006e*/ 	.short	(.L_25 - .L_24)
.L_24:
        /*0070*/ 	.word	0x00000080
        /*0074*/ 	.word	0x00000001
        /*0078*/ 	.word	0x00000001


	//----- nvinfo : EIATTR_CBANK_PARAM_SIZE
	.align		4
.L_25:
        /*007c*/ 	.byte	0x03, 0x19
        /*007e*/ 	.short	0x0020


	//----- nvinfo : EIATTR_PARAM_CBANK
	.align		4
        /*0080*/ 	.byte	0x04, 0x0a
        /*0082*/ 	.short	(.L_27 - .L_26)
	.align		4
.L_26:
        /*0084*/ 	.word	index@(.nv.constant0.triton_poi_fused_add_div_sqrt_18)
        /*0088*/ 	.short	0x0210
        /*008a*/ 	.short	0x0020


	//----- nvinfo : EIATTR_SW_WAR
	.align		4
.L_27:
        /*008c*/ 	.byte	0x04, 0x36
        /*008e*/ 	.short	(.L_29 - .L_28)
.L_28:
        /*0090*/ 	.word	0x00000008
.L_29:


//--------------------- .nv.callgraph             --------------------------
	.section	.nv.callgraph,"",@"SHT_CUDA_CALLGRAPH"
	.align	4
	.sectionentsize	8
	.align		4
        /*0000*/ 	.word	0x00000000
	.align		4
        /*0004*/ 	.word	0xffffffff
	.align		4
        /*0008*/ 	.word	0x00000000
	.align		4
        /*000c*/ 	.word	0xfffffffe
	.align		4
        /*0010*/ 	.word	0x00000000
	.align		4
        /*0014*/ 	.word	0xfffffffd
	.align		4
        /*0018*/ 	.word	0x00000000
	.align		4
        /*001c*/ 	.word	0xfffffffc


//--------------------- .nv.constant4             --------------------------
	.section	.nv.constant4,"a",@progbits
	.align	8
	.align		8
.nv.constant4:
        /*0000*/ 	.dword	_$_str
	.align		8
        /*0008*/ 	.dword	_$_str_$_2


//--------------------- .text.triton_poi_fused_add_div_sqrt_18 --------------------------
	.section	.text.triton_poi_fused_add_div_sqrt_18,"ax",@progbits
	.sectionflags	@"SHF_BARRIERS=1"
	.align	128
        .global         triton_poi_fused_add_div_sqrt_18
        .type           triton_poi_fused_add_div_sqrt_18,@function
        .size           triton_poi_fused_add_div_sqrt_18,(.L_x_1 - triton_poi_fused_add_div_sqrt_18)
        .other          triton_poi_fused_add_div_sqrt_18,@"STO_CUDA_ENTRY STV_DEFAULT"
triton_poi_fused_add_div_sqrt_18:
.text.triton_poi_fused_add_div_sqrt_18:
[----:B------:R-:W0:Y:S01]  /*0000*/  LDC R1, c[0x0][0x28] ;  /* 0x00000a00ff017b82 */ /* 0x000e220000000800 */
[----:B------:R-:W1:Y:S07]  /*0010*/  S2R R0, SR_CTAID.Y ;  /* 0x0000000000007919 */ /* 0x000e6e0000002600 */
[----:B------:R-:W2:Y:S01]  /*0020*/  LDC.64 R2, c[0x0][0x210] ;  /* 0x00008400ff027b82 */ /* 0x000ea20000000a00 */
[----:B------:R-:W-:Y:S01]  /*0030*/  ULDC.64 UR6, c[0x0][0x208] ;  /* 0x0000820000067ab9 */ /* 0x000fe20000000a00 */
[----:B------:R-:W3:Y:S01]  /*0040*/  S2R R12, SR_TID.X ;  /* 0x00000000000c7919 */ /* 0x000ee20000002100 */
[----:B------:R-:W4:Y:S01]  /*0050*/  S2R R15, SR_CTAID.X ;  /* 0x00000000000f7919 */ /* 0x000f220000002500 */
[----:B-1----:R-:W-:Y:S01]  /*0060*/  IMAD.SHL.U32 R17, R0, 0x20, RZ ;  /* 0x0000002000117824 */ /* 0x002fe200078e00ff */
[----:B------:R-:W-:Y:S01]  /*0070*/  SHF.R.S32.HI R14, RZ, 0x1a, R0 ;  /* 0x0000001aff0e7819 */ /* 0x000fe20000011400 */
[----:B---3--:R-:W-:-:S03]  /*0080*/  IMAD.SHL.U32 R0, R12, 0x4, RZ ;  /* 0x000000040c007824 */ /* 0x008fc600078e00ff */
[----:B------:R-:W-:Y:S02]  /*0090*/  SGXT R14, R14, 0x1 ;  /* 0x000000010e0e781a */ /* 0x000fe40000000200 */
[----:B------:R-:W-:Y:S01]  /*00a0*/  SHF.R.U32.HI R16, RZ, 0x3, R12 ;  /* 0x00000003ff107819 */ /* 0x000fe2000001160c */
[----:B----4-:R-:W-:Y:S01]  /*00b0*/  IMAD.SHL.U32 R15, R15, 0x20, RZ ;  /* 0x000000200f0f7824 */ /* 0x010fe200078e00ff */
[----:B------:R-:W-:Y:S02]  /*00c0*/  LOP3.LUT R5, R17, 0x1c, R0, 0xf8, !PT ;  /* 0x0000001c11057812 */ /* 0x000fe400078ef800 */
[----:B------:R-:W-:Y:S02]  /*00d0*/  SGXT.U32 R16, R16, 0x4 ;  /* 0x000000041010781a */ /* 0x000fe40000000000 */
[----:B------:R-:W-:Y:S02]  /*00e0*/  LEA.HI R4, R14, R5, RZ, 0x8 ;  /* 0x000000050e047211 */ /* 0x000fe400078f40ff */
[----:B------:R-:W-:-:S03]  /*00f0*/  LOP3.LUT R8, R15, 0x10, R16, 0xfe, !PT ;  /* 0x000000100f087812 */ /* 0x000fc600078efe10 */
[C---:B------:R-:W-:Y:S01]  /*0100*/  IMAD.SHL.U32 R6, R4.reuse, 0x100, RZ ;  /* 0x0000010004067824 */ /* 0x040fe200078e00ff */
[----:B------:R-:W-:Y:S02]  /*0110*/  LOP3.LUT R4, R4, 0xffffff00, RZ, 0xc0, !PT ;  /* 0xffffff0004047812 */ /* 0x000fe400078ec0ff */
[----:B------:R-:W-:Y:S02]  /*0120*/  ISETP.GE.AND P1, PT, R8, 0x100, PT ;  /* 0x000001000800780c */ /* 0x000fe40003f26270 */
[----:B------:R-:W-:Y:S02]  /*0130*/  LOP3.LUT R7, R6, 0xffff0000, RZ, 0xc0, !PT ;  /* 0xffff000006077812 */ /* 0x000fe400078ec0ff */
[----:B------:R-:W-:Y:S02]  /*0140*/  LOP3.LUT R6, R15, R16, RZ, 0xfc, !PT ;  /* 0x000000100f067212 */ /* 0x000fe400078efcff */
[----:B------:R-:W-:Y:S02]  /*0150*/  IADD3 R9, R7, R5, -R4 ;  /* 0x0000000507097210 */ /* 0x000fe40007ffe804 */
[----:B------:R-:W-:-:S02]  /*0160*/  CS2R R4, SRZ ;  /* 0x0000000000047805 */ /* 0x000fc4000001ff00 */
[C---:B------:R-:W-:Y:S01]  /*0170*/  ISETP.GE.AND P0, PT, R6.reuse, 0x100, PT ;  /* 0x000001000600780c */ /* 0x040fe20003f06270 */
[--C-:B------:R-:W-:Y:S01]  /*0180*/  IMAD R19, R6, 0x100, R9.reuse ;  /* 0x0000010006137824 */ /* 0x100fe200078e0209 */
[----:B------:R-:W-:Y:S01]  /*0190*/  CS2R R6, SRZ ;  /* 0x0000000000067805 */ /* 0x000fe2000001ff00 */
[----:B------:R-:W-:Y:S02]  /*01a0*/  IMAD R9, R8, 0x100, R9 ;  /* 0x0000010008097824 */ /* 0x000fe400078e0209 */
[----:B--2---:R-:W-:Y:S01]  /*01b0*/  IMAD.WIDE R18, R19, 0x4, R2 ;  /* 0x0000000413127825 */ /* 0x004fe200078e0202 */
[----:B------:R-:W-:-:S03]  /*01c0*/  CS2R R10, SRZ ;  /* 0x00000000000a7805 */ /* 0x000fc6000001ff00 */
[----:B------:R-:W-:Y:S01]  /*01d0*/  IMAD.WIDE R2, R9, 0x4, R2 ;  /* 0x0000000409027825 */ /* 0x000fe200078e0202 */
[----:B------:R-:W-:-:S03]  /*01e0*/  CS2R R8, SRZ ;  /* 0x0000000000087805 */ /* 0x000fc6000001ff00 */
[----:B------:R-:W2:Y:S04]  /*01f0*/  @!P0 LDG.E.EL.128 R4, desc[UR6][R18.64] ;  /* 0x0000000612048981 */ /* 0x000ea8000c2e1d00 */
[----:B------:R1:W3:Y:S01]  /*0200*/  @!P1 LDG.E.EL.128 R8, desc[UR6][R2.64] ;  /* 0x0000000602089981 */ /* 0x0002e2000c2e1d00 */
[----:B------:R-:W4:Y:S01]  /*0210*/  S2UR UR5, SR_CgaCtaId ;  /* 0x00000000000579c3 */ /* 0x000f220000008800 */
[----:B------:R-:W-:Y:S01]  /*0220*/  IMAD.SHL.U32 R12, R12, 0x80, RZ ;  /* 0x000000800c0c7824 */ /* 0x000fe200078e00ff */
[----:B------:R-:W-:-:S04]  /*0230*/  UMOV UR4, 0x400 ;  /* 0x0000040000047882 */ /* 0x000fc80000000000 */
[----:B------:R-:W-:Y:S02]  /*0240*/  LOP3.LUT R21, R12, 0x380, RZ, 0xc0, !PT ;  /* 0x000003800c157812 */ /* 0x000fe400078ec0ff */
[----:B------:R-:W5:Y:S01]  /*0250*/  LDC.64 R12, c[0x0][0x218] ;  /* 0x00008600ff0c7b82 */ /* 0x000f620000000a00 */
[-C--:B-1----:R-:W-:Y:S02]  /*0260*/  LOP3.LUT R2, R17, R16.reuse, RZ, 0xfc, !PT ;  /* 0x0000001011027212 */ /* 0x082fe400078efcff */
[C---:B------:R-:W-:Y:S02]  /*0270*/  LOP3.LUT R18, R21.reuse, R16, RZ, 0xfc, !PT ;  /* 0x0000001015127212 */ /* 0x040fe400078efcff */
[C---:B------:R-:W-:Y:S02]  /*0280*/  LOP3.LUT R19, R21.reuse, 0x20, RZ, 0xfc, !PT ;  /* 0x0000002015137812 */ /* 0x040fe400078efcff */
[C---:B------:R-:W-:Y:S02]  /*0290*/  LOP3.LUT R23, R21.reuse, 0x40, RZ, 0xfc, !PT ;  /* 0x0000004015177812 */ /* 0x040fe400078efcff */
[----:B------:R-:W-:-:S02]  /*02a0*/  LOP3.LUT R25, R21, 0x60, RZ, 0xfc, !PT ;  /* 0x0000006015197812 */ /* 0x000fc400078efcff */
[-C--:B------:R-:W-:Y:S02]  /*02b0*/  LEA.HI R21, R21, R18.reuse, RZ, 0x1b ;  /* 0x0000001215157211 */ /* 0x080fe400078fd8ff */
[-C--:B------:R-:W-:Y:S02]  /*02c0*/  LEA.HI R19, R19, R18.reuse, RZ, 0x1b ;  /* 0x0000001213137211 */ /* 0x080fe400078fd8ff */
[-C--:B------:R-:W-:Y:S01]  /*02d0*/  LEA.HI R3, R23, R18.reuse, RZ, 0x1b ;  /* 0x0000001217037211 */ /* 0x080fe200078fd8ff */
[----:B----4-:R-:W-:Y:S01]  /*02e0*/  UPRMT UR4, UR5, 0x654, UR4 ;  /* 0x0000065405047896 */ /* 0x010fe20008000004 */
[----:B------:R-:W-:-:S05]  /*02f0*/  LEA.HI R18, R25, R18, RZ, 0x1b ;  /* 0x0000001219127211 */ /* 0x000fca00078fd8ff */
[----:B------:R-:W-:Y:S02]  /*0300*/  LEA R23, R21, UR4, 0x2 ;  /* 0x0000000415177c11 */ /* 0x000fe4000f8e10ff */
[----:B------:R-:W-:Y:S02]  /*0310*/  LEA R22, R19, UR4, 0x2 ;  /* 0x0000000413167c11 */ /* 0x000fe4000f8e10ff */
[----:B------:R-:W-:Y:S02]  /*0320*/  LEA R25, R3, UR4, 0x2 ;  /* 0x0000000403197c11 */ /* 0x000fe4000f8e10ff */
[----:B------:R-:W-:Y:S02]  /*0330*/  LEA R24, R18, UR4, 0x2 ;  /* 0x0000000412187c11 */ /* 0x000fe4000f8e10ff */
[----:B------:R-:W-:Y:S02]  /*0340*/  LOP3.LUT R3, R17, 0x10, R16, 0xfe, !PT ;  /* 0x0000001011037812 */ /* 0x000fe400078efe10 */
[----:B------:R-:W-:-:S02]  /*0350*/  LEA.HI R17, R14, R2, RZ, 0x8 ;  /* 0x000000020e117211 */ /* 0x000fc400078f40ff */
[----:B------:R-:W-:Y:S02]  /*0360*/  LEA.HI R14, R14, R3, RZ, 0x8 ;  /* 0x000000030e0e7211 */ /* 0x000fe400078f40ff */
[----:B------:R-:W-:Y:S02]  /*0370*/  LOP3.LUT R16, R15, 0x1c, R0, 0xf8, !PT ;  /* 0x0000001c0f107812 */ /* 0x000fe400078ef800 */
[----:B------:R-:W-:Y:S02]  /*0380*/  LOP3.LUT R17, R17, 0xffffff00, RZ, 0xc0, !PT ;  /* 0xffffff0011117812 */ /* 0x000fe400078ec0ff */
[----:B------:R-:W-:Y:S02]  /*0390*/  LOP3.LUT R15, R14, 0xffffff00, RZ, 0xc0, !PT ;  /* 0xffffff000e0f7812 */ /* 0x000fe400078ec0ff */
[C---:B------:R-:W-:Y:S01]  /*03a0*/  ISETP.GE.AND P0, PT, R16.reuse, 0x100, PT ;  /* 0x000001001000780c */ /* 0x040fe20003f06270 */
[C---:B------:R-:W-:Y:S02]  /*03b0*/  IMAD.IADD R17, R16.reuse, 0x1, R17 ;  /* 0x0000000110117824 */ /* 0x040fe400078e0211 */
[----:B------:R-:W-:-:S02]  /*03c0*/  IMAD.IADD R15, R16, 0x1, R15 ;  /* 0x00000001100f7824 */ /* 0x000fc400078e020f */
[----:B0----5:R-:W-:-:S04]  /*03d0*/  IMAD.WIDE R18, R17, 0x4, R12 ;  /* 0x0000000411127825 */ /* 0x021fc800078e020c */
[----:B------:R-:W-:Y:S01]  /*03e0*/  IMAD.WIDE R20, R15, 0x4, R12 ;  /* 0x000000040f147825 */ /* 0x000fe200078e020c */
[----:B------:R-:W-:Y:S02]  /*03f0*/  CS2R R12, SRZ ;  /* 0x00000000000c7805 */ /* 0x000fe4000001ff00 */
[----:B------:R-:W-:Y:S01]  /*0400*/  CS2R R14, SRZ ;  /* 0x00000000000e7805 */ /* 0x000fe2000001ff00 */
[----:B--2---:R-:W-:Y:S04]  /*0410*/  STS [R23], R4 ;  /* 0x0000000417007388 */ /* 0x004fe80000000800 */
[----:B------:R0:W-:Y:S04]  /*0420*/  STS [R22+0x80], R5 ;  /* 0x0000800516007388 */ /* 0x0001e80000000800 */
[----:B------:R-:W-:Y:S04]  /*0430*/  STS [R25+0x100], R6 ;  /* 0x0001000619007388 */ /* 0x000fe80000000800 */
[----:B------:R1:W-:Y:S01]  /*0440*/  STS [R24+0x180], R7 ;  /* 0x0001800718007388 */ /* 0x0003e20000000800 */
[----:B0-----:R-:W-:-:S03]  /*0450*/  CS2R R4, SRZ ;  /* 0x0000000000047805 */ /* 0x001fc6000001ff00 */
[----:B---3--:R-:W-:Y:S04]  /*0460*/  STS [R23+0x40], R8 ;  /* 0x0000400817007388 */ /* 0x008fe80000000800 */
[----:B------:R0:W-:Y:S01]  /*0470*/  STS [R22+0xc0], R9 ;  /* 0x0000c00916007388 */ /* 0x0001e20000000800 */
[----:B-1----:R-:W-:-:S03]  /*0480*/  CS2R R6, SRZ ;  /* 0x0000000000067805 */ /* 0x002fc6000001ff00 */
[----:B------:R1:W-:Y:S04]  /*0490*/  STS [R25+0x140], R10 ;  /* 0x0001400a19007388 */ /* 0x0003e80000000800 */
[----:B------:R2:W-:Y:S01]  /*04a0*/  STS [R24+0x1c0], R11 ;  /* 0x0001c00b18007388 */ /* 0x0005e20000000800 */
[----:B------:R-:W-:Y:S06]  /*04b0*/  BAR.SYNC.DEFER_BLOCKING 0x0 ;  /* 0x0000000000007b1d */ /* 0x000fec0000010000 */
[----:B------:R-:W3:Y:S04]  /*04c0*/  @!P0 LDG.E.EL.128 R12, desc[UR6][R20.64] ;  /* 0x00000006140c8981 */ /* 0x000ee8000c2e1d00 */
[----:B------:R-:W4:Y:S01]  /*04d0*/  @!P0 LDG.E.EL.128 R4, desc[UR6][R18.64] ;  /* 0x0000000612048981 */ /* 0x000f22000c2e1d00 */
[----:B0-----:R-:W-:Y:S01]  /*04e0*/  SHF.R.U32.HI R9, RZ, 0x5, R0 ;  /* 0x00000005ff097819 */ /* 0x001fe20000011600 */
[--C-:B-1----:R-:W-:Y:S01]  /*04f0*/  IMAD R25, R2, 0x100, R16.reuse ;  /* 0x0000010002197824 */ /* 0x102fe200078e0210 */
[----:B------:R-:W-:Y:S01]  /*0500*/  LOP3.LUT R8, R0, 0x1fc, RZ, 0xc0, !PT ;  /* 0x000001fc00087812 */ /* 0x000fe200078ec0ff */
[----:B------:R-:W-:Y:S01]  /*0510*/  IMAD R3, R3, 0x100, R16 ;  /* 0x0000010003037824 */ /* 0x000fe200078e0210 */
[----:B------:R-:W-:-:S05]  /*0520*/  SGXT.U32 R9, R9, 0x4 ;  /* 0x000000040909781a */ /* 0x000fca0000000000 */
[----:B------:R-:W-:-:S05]  /*0530*/  IMAD.IADD R9, R8, 0x1, R9 ;  /* 0x0000000108097824 */ /* 0x000fca00078e0209 */
[----:B------:R-:W-:Y:S01]  /*0540*/  LEA R9, R9, UR4, 0x2 ;  /* 0x0000000409097c11 */ /* 0x000fe2000f8e10ff */
[----:B---3--:R-:W0:Y:S08]  /*0550*/  MUFU.SQRT R13, R13 ;  /* 0x0000000d000d7308 */ /* 0x008e300000002000 */
[----:B------:R-:W1:Y:S01]  /*0560*/  MUFU.SQRT R12, R12 ;  /* 0x0000000c000c7308 */ /* 0x000e620000002000 */
[----:B0-----:R-:W-:-:S07]  /*0570*/  FADD R23, R13, 1.00000001335143196e-10 ;  /* 0x2edbe6ff0d177421 */ /* 0x001fce0000000000 */
[----:B----4-:R0:W3:Y:S01]  /*0580*/  MUFU.SQRT R10, R5 ;  /* 0x00000005000a7308 */ /* 0x0100e20000002000 */
[----:B------:R-:W4:Y:S01]  /*0590*/  LDS R13, [R9+0x4] ;  /* 0x00000400090d7984 */ /* 0x000f220000000800 */
[----:B------:R-:W-:Y:S01]  /*05a0*/  FSETP.GT.AND P2, PT, R23, 8.50705917302346158658e+37, PT ;  /* 0x7e8000001700780b */ /* 0x000fe20003f44000 */
[----:B-1----:R-:W-:-:S05]  /*05b0*/  FADD R0, R12, 1.00000001335143196e-10 ;  /* 0x2edbe6ff0c007421 */ /* 0x002fca0000000000 */
[----:B------:R-:W1:Y:S01]  /*05c0*/  MUFU.SQRT R4, R4 ;  /* 0x0000000400047308 */ /* 0x000e620000002000 */
[----:B------:R-:W5:Y:S01]  /*05d0*/  LDS R12, [R9] ;  /* 0x00000000090c7984 */ /* 0x000f620000000800 */
[----:B0-----:R-:W-:Y:S02]  /*05e0*/  LOP3.LUT R5, R8, 0x200, RZ, 0xfc, !PT ;  /* 0x0000020008057812 */ /* 0x001fe400078efcff */
[----:B------:R-:W-:Y:S02]  /*05f0*/  FSETP.GT.AND P1, PT, R0, 8.50705917302346158658e+37, PT ;  /* 0x7e8000000000780b */ /* 0x000fe40003f24000 */
[----:B------:R-:W-:Y:S01]  /*0600*/  LEA.HI R5, R5, R8, RZ, 0x1b ;  /* 0x0000000805057211 */ /* 0x000fe200078fd8ff */
[----:B---3--:R-:W-:Y:S01]  /*0610*/  FADD R20, R10, 1.00000001335143196e-10 ;  /* 0x2edbe6ff0a147421 */ /* 0x008fe20000000000 */
[----:B--2---:R0:W2:Y:S01]  /*0620*/  MUFU.SQRT R11, R6 ;  /* 0x00000006000b7308 */ /* 0x0040a20000002000 */
[----:B------:R-:W-:-:S03]  /*0630*/  @P2 FMUL R23, R23, 0.25 ;  /* 0x3e80000017172820 */ /* 0x000fc60000400000 */
[----:B------:R-:W-:Y:S01]  /*0640*/  FSETP.GT.AND P3, PT, R20, 8.50705917302346158658e+37, PT ;  /* 0x7e8000001400780b */ /* 0x000fe20003f64000 */
[----:B-1----:R-:W-:-:S03]  /*0650*/  FADD R18, R4, 1.00000001335143196e-10 ;  /* 0x2edbe6ff04127421 */ /* 0x002fc60000000000 */
[----:B------:R1:W3:Y:S01]  /*0660*/  MUFU.SQRT R17, R7 ;  /* 0x0000000700117308 */ /* 0x0002e20000002000 */
[----:B0-----:R-:W0:Y:S01]  /*0670*/  LDS R6, [R9+0x8] ;  /* 0x0000080009067984 */ /* 0x001e220000000800 */
[----:B------:R-:W-:Y:S01]  /*0680*/  LEA R4, R5, UR4, 0x2 ;  /* 0x0000000405047c11 */ /* 0x000fe2000f8e10ff */
[----:B------:R-:W-:Y:S01]  /*0690*/  @P1 FMUL R0, R0, 0.25 ;  /* 0x3e80000000001820 */ /* 0x000fe20000400000 */
[----:B------:R-:W-:Y:S01]  /*06a0*/  FSETP.GT.AND P6, PT, R18, 8.50705917302346158658e+37, PT ;  /* 0x7e8000001200780b */ /* 0x000fe20003fc4000 */
[----:B--2---:R-:W-:-:S03]  /*06b0*/  FADD R21, R11, 1.00000001335143196e-10 ;  /* 0x2edbe6ff0b157421 */ /* 0x004fc60000000000 */
[----:B------:R-:W-:Y:S01]  /*06c0*/  MUFU.SQRT R14, R14 ;  /* 0x0000000e000e7308 */ /* 0x000fe20000002000 */
[----:B-1----:R1:W2:Y:S01]  /*06d0*/  LDS R7, [R9+0xc] ;  /* 0x00000c0009077984 */ /* 0x0022a20000000800 */
[----:B------:R-:W-:Y:S01]  /*06e0*/  @P3 FMUL R20, R20, 0.25 ;  /* 0x3e80000014143820 */ /* 0x000fe20000400000 */
[----:B------:R-:W-:Y:S02]  /*06f0*/  FSETP.GT.AND P4, PT, R21, 8.50705917302346158658e+37, PT ;  /* 0x7e8000001500780b */ /* 0x000fe40003f84000 */
[----:B------:R-:W2:Y:S01]  /*0700*/  LDS R19, [R4+0x804] ;  /* 0x0008040004137984 */ /* 0x000ea20000000800 */
[----:B---3--:R-:W-:Y:S02]  /*0710*/  FADD R22, R17, 1.00000001335143196e-10 ;  /* 0x2edbe6ff11167421 */ /* 0x008fe40000000000 */
[----:B------:R-:W3:Y:S01]  /*0720*/  MUFU.SQRT R15, R15 ;  /* 0x0000000f000f7308 */ /* 0x000ee20000002000 */
[----:B------:R-:W2:Y:S01]  /*0730*/  LDS R11, [R4+0x808] ;  /* 0x00080800040b7984 */ /* 0x000ea20000000800 */
[----:B----4-:R-:W-:Y:S01]  /*0740*/  @P3 FMUL R13, R13, 0.25 ;  /* 0x3e8000000d0d3820 */ /* 0x010fe20000400000 */
[----:B------:R-:W-:Y:S01]  /*0750*/  @P6 FMUL R18, R18, 0.25 ;  /* 0x3e80000012126820 */ /* 0x000fe20000400000 */
[----:B------:R-:W-:Y:S01]  /*0760*/  FSETP.GT.AND P5, PT, R22, 8.50705917302346158658e+37, PT ;  /* 0x7e8000001600780b */ /* 0x000fe20003fa4000 */
[----:B------:R-:W4:Y:S01]  /*0770*/  LDS R17, [R4+0x800] ;  /* 0x0008000004117984 */ /* 0x000f220000000800 */
[----:B-1----:R-:W1:Y:S02]  /*0780*/  LDC.64 R8, c[0x0][0x220] ;  /* 0x00008800ff087b82 */ /* 0x002e640000000a00 */
[----:B------:R3:W-:Y:S01]  /*0790*/  MUFU.RCP R10, R23 ;  /* 0x00000017000a7308 */ /* 0x0007e20000001000 */
[----:B-----5:R-:W-:Y:S01]  /*07a0*/  @P6 FMUL R12, R12, 0.25 ;  /* 0x3e8000000c0c6820 */ /* 0x020fe20000400000 */
[----:B------:R-:W-:Y:S01]  /*07b0*/  @P4 FMUL R21, R21, 0.25 ;  /* 0x3e80000015154820 */ /* 0x000fe20000400000 */
[----:B---3--:R-:W-:-:S05]  /*07c0*/  FADD R15, R15, 1.00000001335143196e-10 ;  /* 0x2edbe6ff0f0f7421 */ /* 0x008fca0000000000 */
[----:B------:R-:W3:Y:S01]  /*07d0*/  MUFU.RCP R5, R18 ;  /* 0x0000001200057308 */ /* 0x000ee20000001000 */
[----:B------:R-:W-:Y:S01]  /*07e0*/  FADD R23, R14, 1.00000001335143196e-10 ;  /* 0x2edbe6ff0e177421 */ /* 0x000fe20000000000 */
[----:B------:R-:W-:Y:S01]  /*07f0*/  @P5 FMUL R22, R22, 0.25 ;  /* 0x3e80000016165820 */ /* 0x000fe20000400000 */
[----:B------:R3:W5:Y:S01]  /*0800*/  LDS R14, [R4+0x80c] ;  /* 0x00080c00040e7984 */ /* 0x0007620000000800 */
[----:B------:R-:W-:Y:S02]  /*0810*/  FSETP.GT.AND P3, PT, R15, 8.50705917302346158658e+37, PT ;  /* 0x7e8000000f00780b */ /* 0x000fe40003f64000 */
[----:B------:R-:W-:Y:S02]  /*0820*/  FSETP.GT.AND P6, PT, R23, 8.50705917302346158658e+37, PT ;  /* 0x7e8000001700780b */ /* 0x000fe40003fc4000 */
[----:B------:R-:W2:Y:S01]  /*0830*/  MUFU.RCP R20, R20 ;  /* 0x0000001400147308 */ /* 0x000ea20000001000 */
[----:B0-----:R-:W-:Y:S01]  /*0840*/  @P4 FMUL R6, R6, 0.25 ;  /* 0x3e80000006064820 */ /* 0x001fe20000400000 */
[----:B---3--:R-:W-:-:S06]  /*0850*/  FMUL R4, R5, R12 ;  /* 0x0000000c05047220 */ /* 0x008fcc0000400000 */
[----:B------:R-:W0:Y:S01]  /*0860*/  MUFU.RCP R21, R21 ;  /* 0x0000001500157308 */ /* 0x000e220000001000 */
[----:B------:R-:W-:Y:S01]  /*0870*/  @P3 FMUL R15, R15, 0.25 ;  /* 0x3e8000000f0f3820 */ /* 0x000fe20000400000 */
[----:B--2---:R-:W-:Y:S01]  /*0880*/  @P5 FMUL R7, R7, 0.25 ;  /* 0x3e80000007075820 */ /* 0x004fe20000400000 */
[----:B------:R-:W-:Y:S01]  /*0890*/  @P6 FMUL R23, R23, 0.25 ;  /* 0x3e80000017176820 */ /* 0x000fe20000400000 */
[----:B------:R-:W-:Y:S01]  /*08a0*/  @P2 FMUL R19, R19, 0.25 ;  /* 0x3e80000013132820 */ /* 0x000fe20000400000 */
[----:B------:R-:W-:-:S03]  /*08b0*/  FMUL R5, R20, R13 ;  /* 0x0000000d14057220 */ /* 0x000fc60000400000 */
[----:B------:R-:W2:Y:S01]  /*08c0*/  MUFU.RCP R22, R22 ;  /* 0x0000001600167308 */ /* 0x000ea20000001000 */
[----:B-1----:R-:W-:-:S04]  /*08d0*/  IMAD.WIDE R12, R25, 0x4, R8 ;  /* 0x00000004190c7825 */ /* 0x002fc800078e0208 */
[----:B------:R-:W-:Y:S01]  /*08e0*/  @P6 FMUL R11, R11, 0.25 ;  /* 0x3e8000000b0b6820 */ /* 0x000fe20000400000 */
[----:B----4-:R-:W-:Y:S01]  /*08f0*/  @P1 FMUL R17, R17, 0.25 ;  /* 0x3e80000011111820 */ /* 0x010fe20000400000 */
[----:B0-----:R-:W-:Y:S01]  /*0900*/  FMUL R6, R21, R6 ;  /* 0x0000000615067220 */ /* 0x001fe20000400000 */
[----:B------:R-:W0:Y:S01]  /*0910*/  MUFU.RCP R2, R23 ;  /* 0x0000001700027308 */ /* 0x000e220000001000 */
[----:B------:R-:W-:-:S04]  /*0920*/  IMAD.WIDE R20, R3, 0x4, R8 ;  /* 0x0000000403147825 */ /* 0x000fc800078e0208 */
[----:B------:R-:W-:Y:S01]  /*0930*/  FMUL R9, R10, R19 ;  /* 0x000000130a097220 */ /* 0x000fe20000400000 */
[----:B--2---:R-:W-:Y:S02]  /*0940*/  FMUL R7, R22, R7 ;  /* 0x0000000716077220 */ /* 0x004fe40000400000 */
[----:B------:R-:W1:Y:S01]  /*0950*/  MUFU.RCP R0, R0 ;  /* 0x0000000000007308 */ /* 0x000e620000001000 */
[----:B-----5:R-:W-:Y:S02]  /*0960*/  @P3 FMUL R14, R14, 0.25 ;  /* 0x3e8000000e0e3820 */ /* 0x020fe40000400000 */
[----:B------:R2:W-:Y:S01]  /*0970*/  @!P0 STG.E.128 desc[UR6][R12.64], R4 ;  /* 0x000000040c008986 */ /* 0x0005e2000c101d06 */
[----:B0-----:R-:W-:-:S04]  /*0980*/  FMUL R10, R2, R11 ;  /* 0x0000000b020a7220 */ /* 0x001fc80000400000 */
[----:B------:R-:W0:Y:S01]  /*0990*/  MUFU.RCP R15, R15 ;  /* 0x0000000f000f7308 */ /* 0x000e220000001000 */
[----:B-1----:R-:W-:Y:S01]  /*09a0*/  FMUL R8, R0, R17 ;  /* 0x0000001100087220 */ /* 0x002fe20000400000 */
[----:B0-----:R-:W-:Y:S01]  /*09b0*/  FMUL R11, R15, R14 ;  /* 0x0000000e0f0b7220 */ /* 0x001fe20000400000 */
[----:B--2---:R-:W-:Y:S06]  /*09c0*/  @P0 EXIT ;  /* 0x000000000000094d */ /* 0x004fec0003800000 */
[----:B------:R-:W-:Y:S01]  /*09d0*/  STG.E.128 desc[UR6][R20.64], R8 ;  /* 0x0000000814007986 */ /* 0x000fe2000c101d06 */
[----:B------:R-:W-:Y:S05]  /*09e0*/  EXIT ;  /* 0x000000000000794d */ /* 0x000fea0003800000 */
.L_x_0:
[----:B------:R-:W-:-:S00]  /*09f0*/  BRA `(.L_x_0) ;  /* 0xfffffffc00fc7947 */ /* 0x000fc0000383ffff */
[----:B------:R-:W-:-:S00]  /*0a00*/  NOP ;  /* 0x0000000000007918 */ /* 0x000fc00000000000 */
[----:B------:R-:W-:-:S00]  /*0a10*/  NOP ;  /* 0x0000000000007918 */ /* 0x000fc00000000000 */
[----:B------:R-:W-:-:S00]  /*0a20*/  NOP ;  /* 0x0000000000007918 */ /* 0x000fc00000000000 */
[----:B------:R-:W-:-:S00]  /*0a30*/  NOP ;  /* 0x0000000000007918 */ /* 0x000fc00000000000 */
[----:B------:R-:W-:-:S00]  /*0a40*/  NOP ;  /* 0x0000000000007918 */ /* 0x000fc00000000000 */
[----:B------:R-:W-:-:S00]  /*0a50*/  NOP ;  /* 0x0000000000007918 */ /* 0x000fc00000000000 */
[----:B------:R-:W-:-:S00]  /*0a60*/  NOP ;  /* 0x0000000000007918 */ /* 0x000fc00000000000 */
[----:B------:R-:W-:-:S00]  /*0a70*/  NOP ;  /* 0x0000000000007918 */ /* 0x000fc00000000000 */
.L_x_1:


//--------------------- .nv.global.init           --------------------------
	.section	.nv.global.init,"aw",@progbits
.nv.global.init:
	.type		_$_str,@object
	.size		_$_str,(_$_str_$_2 - _$_str)
_$_str:
        /*0000*/ 	.byte	0x5f, 0x5f, 0x43, 0x55, 0x44, 0x41, 0x5f, 0x46, 0x54, 0x5a, 0x00
	.type		_$_str_$_2,@object
	.size		_$_str_$_2,(.L_1 - _$_str_$_2)
_$_str_$_2:
        /*000b*/ 	.byte	0x5f, 0x5f, 0x43, 0x55, 0x44, 0x41, 0x5f, 0x50, 0x52, 0x45, 0x43, 0x5f, 0x53, 0x51, 0x52, 0x54
        /*001b*/ 	.byte	0x00
.L_1:


//--------------------- .nv.shared.triton_poi_fused_add_div_sqrt_18 --------------------------
	.section	.nv.shared.triton_poi_fused_add_div_sqrt_18,"aw",@nobits
	.sectionflags	@""
	.align	16
	.zero		1024


//--------------------- .nv.constant0.triton_poi_fused_add_div_sqrt_18 --------------------------
	.section	.nv.constant0.triton_poi_fused_add_div_sqrt_18,"a",@progbits
	.sectionflags	@""
	.align	4
.nv.constant0.triton_poi_fused_add_div_sqrt_18:
	.zero		560
